	.headerflags	@"EF_CUDA_TEXMODE_UNIFIED EF_CUDA_64BIT_ADDRESS EF_CUDA_ACCELERATORS EF_CUDA_SM90 EF_CUDA_VIRTUAL_SM(EF_CUDA_SM90)"
	.elftype	@"ET_EXEC"


//--------------------- .nv.info                  --------------------------
	.section	.nv.info,"",@"SHT_CUDA_INFO"
	.align	4


	//----- nvinfo : EIATTR_REGCOUNT
	.align		4
        /*0000*/ 	.byte	0x04, 0x2f
        /*0002*/ 	.short	(.L_3 - .L_2)
	.align		4
.L_2:
        /*0004*/ 	.word	index@(triton_poi_fused__native_batch_norm_legit_no_training_relu_1)
        /*0008*/ 	.word	0x00000020


	//----- nvinfo : EIATTR_MIN_STACK_SIZE
	.align		4
.L_3:
        /*000c*/ 	.byte	0x04, 0x12
        /*000e*/ 	.short	(.L_5 - .L_4)
	.align		4
.L_4:
        /*0010*/ 	.word	index@(triton_poi_fused__native_batch_norm_legit_no_training_relu_1)
        /*0014*/ 	.word	0x00000000


	//----- nvinfo : EIATTR_FRAME_SIZE
	.align		4
.L_5:
        /*0018*/ 	.byte	0x04, 0x11
        /*001a*/ 	.short	(.L_7 - .L_6)
	.align		4
.L_6:
        /*001c*/ 	.word	index@(triton_poi_fused__native_batch_norm_legit_no_training_relu_1)
        /*0020*/ 	.word	0x00000000


	//----- nvinfo : EIATTR_MIN_STACK_SIZE
	.align		4
.L_7:
        /*0024*/ 	.byte	0x04, 0x12
        /*0026*/ 	.short	(.L_9 - .L_8)
	.align		4
.L_8:
        /*0028*/ 	.word	index@(triton_poi_fused__native_batch_norm_legit_no_training_relu_1)
        /*002c*/ 	.word	0x00000000
.L_9:


//--------------------- .nv.info.triton_poi_fused__native_batch_norm_legit_no_training_relu_1 --------------------------
	.section	.nv.info.triton_poi_fused__native_batch_norm_legit_no_training_relu_1,"",@"SHT_CUDA_INFO"
	.sectionflags	@""
	.align	4


	//----- nvinfo : EIATTR_CUDA_API_VERSION
	.align		4
        /*0000*/ 	.byte	0x04, 0x37
        /*0002*/ 	.short	(.L_11 - .L_10)
.L_10:
        /*0004*/ 	.word	0x0000007c


	//----- nvinfo : EIATTR_KPARAM_INFO
	.align		4
.L_11:
        /*0008*/ 	.byte	0x04, 0x17
        /*000a*/ 	.short	(.L_13 - .L_12)
.L_12:
        /*000c*/ 	.word	0x00000000
        /*0010*/ 	.short	0x0006
        /*0012*/ 	.short	0x0030
        /*0014*/ 	.byte	0x00, 0xf0, 0x11, 0x00


	//----- nvinfo : EIATTR_KPARAM_INFO
	.align		4
.L_13:
        /*0018*/ 	.byte	0x04, 0x17
        /*001a*/ 	.short	(.L_15 - .L_14)
.L_14:
        /*001c*/ 	.word	0x00000000
        /*0020*/ 	.short	0x0005
        /*0022*/ 	.short	0x0028
        /*0024*/ 	.byte	0x00, 0xf4, 0x21, 0x00


	//----- nvinfo : EIATTR_KPARAM_INFO
	.align		4
.L_15:
        /*0028*/ 	.byte	0x04, 0x17
        /*002a*/ 	.short	(.L_17 - .L_16)
.L_16:
        /*002c*/ 	.word	0x00000000
        /*0030*/ 	.short	0x0004
        /*0032*/ 	.short	0x0020
        /*0034*/ 	.byte	0x00, 0xf4, 0x21, 0x00


	//----- nvinfo : EIATTR_KPARAM_INFO
	.align		4
.L_17:
        /*0038*/ 	.byte	0x04, 0x17
        /*003a*/ 	.short	(.L_19 - .L_18)
.L_18:
        /*003c*/ 	.word	0x00000000
        /*0040*/ 	.short	0x0003
        /*0042*/ 	.short	0x0018
        /*0044*/ 	.byte	0x00, 0xf4, 0x21, 0x00


	//----- nvinfo : EIATTR_KPARAM_INFO
	.align		4
.L_19:
        /*0048*/ 	.byte	0x04, 0x17
        /*004a*/ 	.short	(.L_21 - .L_20)
.L_20:
        /*004c*/ 	.word	0x00000000
        /*0050*/ 	.short	0x0002
        /*0052*/ 	.short	0x0010
        /*0054*/ 	.byte	0x00, 0xf4, 0x21, 0x00


	//----- nvinfo : EIATTR_KPARAM_INFO
	.align		4
.L_21:
        /*0058*/ 	.byte	0x04, 0x17
        /*005a*/ 	.short	(.L_23 - .L_22)
.L_22:
        /*005c*/ 	.word	0x00000000
        /*0060*/ 	.short	0x0001
        /*0062*/ 	.short	0x0008
        /*0064*/ 	.byte	0x00, 0xf4, 0x21, 0x00


	//----- nvinfo : EIATTR_KPARAM_INFO
	.align		4
.L_23:
        /*0068*/ 	.byte	0x04, 0x17
        /*006a*/ 	.short	(.L_25 - .L_24)
.L_24:
        /*006c*/ 	.word	0x00000000
        /*0070*/ 	.short	0x0000
        /*0072*/ 	.short	0x0000
        /*0074*/ 	.byte	0x00, 0xf4, 0x21, 0x00


	//----- nvinfo : EIATTR_SPARSE_MMA_MASK
	.align		4
.L_25:
        /*0078*/ 	.byte	0x03, 0x50
        /*007a*/ 	.short	0x0000


	//----- nvinfo : EIATTR_MAXREG_COUNT
	.align		4
        /*007c*/ 	.byte	0x03, 0x1b
        /*007e*/ 	.short	0x00ff


	//----- nvinfo : EIATTR_EXIT_INSTR_OFFSETS
	.align		4
        /*0080*/ 	.byte	0x04, 0x1c
        /*0082*/ 	.short	(.L_27 - .L_26)


	//   ....[0]....
.L_26:
        /*0084*/ 	.word	0x000006f0


	//----- nvinfo : EIATTR_REQNTID
	.align		4
.L_27:
        /*0088*/ 	.byte	0x04, 0x10
        /*008a*/ 	.short	(.L_29 - .L_28)
.L_28:
        /*008c*/ 	.word	0x00000080
        /*0090*/ 	.word	0x00000001
        /*0094*/ 	.word	0x00000001


	//----- nvinfo : EIATTR_CBANK_PARAM_SIZE
	.align		4
.L_29:
        /*0098*/ 	.byte	0x03, 0x19
        /*009a*/ 	.short	0x0034


	//----- nvinfo : EIATTR_PARAM_CBANK
	.align		4
        /*009c*/ 	.byte	0x04, 0x0a
        /*009e*/ 	.short	(.L_31 - .L_30)
	.align		4
.L_30:
        /*00a0*/ 	.word	index@(.nv.constant0.triton_poi_fused__native_batch_norm_legit_no_training_relu_1)
        /*00a4*/ 	.short	0x0210
        /*00a6*/ 	.short	0x0034


	//----- nvinfo : EIATTR_SW_WAR
	.align		4
.L_31:
        /*00a8*/ 	.byte	0x04, 0x36
        /*00aa*/ 	.short	(.L_33 - .L_32)
.L_32:
        /*00ac*/ 	.word	0x00000008
.L_33:


//--------------------- .nv.callgraph             --------------------------
	.section	.nv.callgraph,"",@"SHT_CUDA_CALLGRAPH"
	.align	4
	.sectionentsize	8
	.align		4
        /*0000*/ 	.word	0x00000000
	.align		4
        /*0004*/ 	.word	0xffffffff
	.align		4
        /*0008*/ 	.word	0x00000000
	.align		4
        /*000c*/ 	.word	0xfffffffe
	.align		4
        /*0010*/ 	.word	0x00000000
	.align		4
        /*0014*/ 	.word	0xfffffffd
	.align		4
        /*0018*/ 	.word	0x00000000
	.align		4
        /*001c*/ 	.word	0xfffffffc


//--------------------- .nv.constant4             --------------------------
	.section	.nv.constant4,"a",@progbits
	.align	8
	.align		8
.nv.constant4:
        /*0000*/ 	.dword	_$_str
	.align		8
        /*0008*/ 	.dword	_$_str_$_2


//--------------------- .text.triton_poi_fused__native_batch_norm_legit_no_training_relu_1 --------------------------
	.section	.text.triton_poi_fused__native_batch_norm_legit_no_training_relu_1,"ax",@progbits
	.align	128
        .global         triton_poi_fused__native_batch_norm_legit_no_training_relu_1
        .type           triton_poi_fused__native_batch_norm_legit_no_training_relu_1,@function
        .size           triton_poi_fused__native_batch_norm_legit_no_training_relu_1,(.L_x_1 - triton_poi_fused__native_batch_norm_legit_no_training_relu_1)
        .other          triton_poi_fused__native_batch_norm_legit_no_training_relu_1,@"STO_CUDA_ENTRY STV_DEFAULT"
triton_poi_fused__native_batch_norm_legit_no_training_relu_1:
.text.triton_poi_fused__native_batch_norm_legit_no_training_relu_1:
[----:B------:R-:W-:Y:S01]  /*0000*/  LDC R1, c[0x0][0x28] ;  /* 0x00000a00ff017b82 */ /* 0x000fe20000000800 */
[----:B------:R-:W1:Y:S01]  /*0010*/  S2R R0, SR_TID.X ;  /* 0x0000000000007919 */ /* 0x000e620000002100 */
[----:B------:R-:W-:-:S06]  /*0020*/  ULDC.64 UR4, c[0x0][0x208] ;  /* 0x0000820000047ab9 */ /* 0x000fcc0000000a00 */
[----:B------:R-:W2:Y:S01]  /*0030*/  LDC.64 R16, c[0x0][0x218] ;  /* 0x00008600ff107b82 */ /* 0x000ea20000000a00 */
[----:B------:R-:W3:Y:S07]  /*0040*/  S2R R3, SR_CTAID.X ;  /* 0x0000000000037919 */ /* 0x000eee0000002500 */
[----:B------:R-:W4:Y:S08]  /*0050*/  LDC.64 R14, c[0x0][0x210] ;  /* 0x00008400ff0e7b82 */ /* 0x000f300000000a00 */
[----:B------:R-:W5:Y:S01]  /*0060*/  LDC.64 R12, c[0x0][0x230] ;  /* 0x00008c00ff0c7b82 */ /* 0x000f620000000a00 */
[----:B-1----:R-:W-:-:S04]  /*0070*/  SHF.L.U32 R0, R0, 0x2, RZ ;  /* 0x0000000200007819 */ /* 0x002fc800000006ff */
[----:B------:R-:W-:-:S04]  /*0080*/  LOP3.LUT R0, R0, 0x1fc, RZ, 0xc0, !PT ;  /* 0x000001fc00007812 */ /* 0x000fc800078ec0ff */
[----:B---3--:R-:W-:Y:S02]  /*0090*/  LEA R18, R3, R0, 0xa ;  /* 0x0000000003127211 */ /* 0x008fe400078e50ff */
[----:B------:R-:W1:Y:S02]  /*00a0*/  LDC.64 R2, c[0x0][0x220] ;  /* 0x00008800ff027b82 */ /* 0x000e640000000a00 */
[----:B------:R-:W-:Y:S01]  /*00b0*/  IADD3 R0, R18, 0x200, RZ ;  /* 0x0000020012007810 */ /* 0x000fe20007ffe0ff */
[----:B------:R-:W-:-:S04]  /*00c0*/  IMAD.HI R4, R18, 0x5397829d, RZ ;  /* 0x5397829d12047827 */ /* 0x000fc800078e02ff */
[----:B------:R-:W-:Y:S01]  /*00d0*/  IMAD.HI R0, R0, 0x5397829d, RZ ;  /* 0x5397829d00007827 */ /* 0x000fe200078e02ff */
[----:B------:R-:W-:-:S04]  /*00e0*/  SHF.R.U32.HI R5, RZ, 0x1f, R4 ;  /* 0x0000001fff057819 */ /* 0x000fc80000011604 */
[----:B------:R-:W-:Y:S02]  /*00f0*/  LEA.HI.SX32 R5, R4, R5, 0x1a ;  /* 0x0000000504057211 */ /* 0x000fe400078fd2ff */
[----:B------:R-:W-:Y:S02]  /*0100*/  SHF.R.U32.HI R7, RZ, 0x1f, R0 ;  /* 0x0000001fff077819 */ /* 0x000fe40000011600 */
[----:B------:R-:W-:Y:S02]  /*0110*/  SHF.R.S32.HI R4, RZ, 0x1f, R5 ;  /* 0x0000001fff047819 */ /* 0x000fe40000011405 */
[----:B------:R-:W-:Y:S02]  /*0120*/  LEA.HI.SX32 R7, R0, R7, 0x1a ;  /* 0x0000000700077211 */ /* 0x000fe400078fd2ff */
[----:B------:R-:W-:Y:S02]  /*0130*/  LEA.HI R4, R4, R5, RZ, 0x8 ;  /* 0x0000000504047211 */ /* 0x000fe400078f40ff */
[----:B------:R-:W-:-:S02]  /*0140*/  SHF.R.S32.HI R0, RZ, 0x1f, R7 ;  /* 0x0000001fff007819 */ /* 0x000fc40000011407 */
[----:B------:R-:W-:Y:S02]  /*0150*/  LOP3.LUT R4, R4, 0xffffff00, RZ, 0xc0, !PT ;  /* 0xffffff0004047812 */ /* 0x000fe400078ec0ff */
[----:B------:R-:W-:Y:S02]  /*0160*/  LEA.HI R0, R0, R7, RZ, 0x8 ;  /* 0x0000000700007211 */ /* 0x000fe400078f40ff */
[----:B------:R-:W-:Y:S02]  /*0170*/  IADD3 R23, R5, -R4, RZ ;  /* 0x8000000405177210 */ /* 0x000fe40007ffe0ff */
[----:B------:R-:W-:-:S03]  /*0180*/  LOP3.LUT R0, R0, 0xffffff00, RZ, 0xc0, !PT ;  /* 0xffffff0000007812 */ /* 0x000fc600078ec0ff */
[----:B-1----:R-:W-:Y:S01]  /*0190*/  IMAD.WIDE R8, R23, 0x4, R2 ;  /* 0x0000000417087825 */ /* 0x002fe200078e0202 */
[----:B------:R-:W-:-:S04]  /*01a0*/  IADD3 R19, R7, -R0, RZ ;  /* 0x8000000007137210 */ /* 0x000fc80007ffe0ff */
[----:B------:R-:W3:Y:S01]  /*01b0*/  LDG.E.EL R20, desc[UR4][R8.64] ;  /* 0x0000000408147981 */ /* 0x000ee2000c2e1900 */
[----:B------:R-:W-:Y:S02]  /*01c0*/  IMAD.WIDE R10, R19, 0x4, R2 ;  /* 0x00000004130a7825 */ /* 0x000fe400078e0202 */
[----:B------:R-:W1:Y:S03]  /*01d0*/  LDC.64 R2, c[0x0][0x228] ;  /* 0x00008a00ff027b82 */ /* 0x000e660000000a00 */
[----:B------:R-:W3:Y:S01]  /*01e0*/  LDG.E.EL R21, desc[UR4][R10.64] ;  /* 0x000000040a157981 */ /* 0x000ee2000c2e1900 */
[----:B--2---:R-:W-:-:S04]  /*01f0*/  IMAD.WIDE R26, R23, 0x4, R16 ;  /* 0x00000004171a7825 */ /* 0x004fc800078e0210 */
[----:B----4-:R-:W-:Y:S01]  /*0200*/  IMAD.WIDE R14, R18, 0x4, R14 ;  /* 0x00000004120e7825 */ /* 0x010fe200078e020e */
[----:B------:R-:W2:Y:S04]  /*0210*/  LDG.E.EL R0, desc[UR4][R26.64] ;  /* 0x000000041a007981 */ /* 0x000ea8000c2e1900 */
[----:B------:R-:W2:Y:S01]  /*0220*/  LDG.E.128 R4, desc[UR4][R14.64] ;  /* 0x000000040e047981 */ /* 0x000ea2000c1e1d00 */
[----:B------:R-:W-:-:S03]  /*0230*/  IMAD.WIDE R16, R19, 0x4, R16 ;  /* 0x0000000413107825 */ /* 0x000fc600078e0210 */
[----:B------:R-:W4:Y:S04]  /*0240*/  LDG.E.128 R8, desc[UR4][R14.64+0x800] ;  /* 0x000800040e087981 */ /* 0x000f28000c1e1d00 */
[----:B------:R-:W4:Y:S01]  /*0250*/  LDG.E.EL R16, desc[UR4][R16.64] ;  /* 0x0000000410107981 */ /* 0x000f22000c2e1900 */
[----:B01----:R-:W-:-:S04]  /*0260*/  IMAD.WIDE R24, R23, 0x4, R2 ;  /* 0x0000000417187825 */ /* 0x003fc800078e0202 */
[----:B-----5:R-:W-:Y:S02]  /*0270*/  IMAD.WIDE R22, R23, 0x4, R12 ;  /* 0x0000000417167825 */ /* 0x020fe400078e020c */
[----:B------:R-:W5:Y:S04]  /*0280*/  LDG.E.EL R24, desc[UR4][R24.64] ;  /* 0x0000000418187981 */ /* 0x000f68000c2e1900 */
[----:B------:R-:W5:Y:S01]  /*0290*/  LDG.E.EL R23, desc[UR4][R22.64] ;  /* 0x0000000416177981 */ /* 0x000f62000c2e1900 */
[----:B------:R-:W-:-:S04]  /*02a0*/  IMAD.WIDE R2, R19, 0x4, R2 ;  /* 0x0000000413027825 */ /* 0x000fc800078e0202 */
[----:B------:R-:W-:Y:S02]  /*02b0*/  IMAD.WIDE R28, R19, 0x4, R12 ;  /* 0x00000004131c7825 */ /* 0x000fe400078e020c */
[----:B------:R0:W4:Y:S04]  /*02c0*/  LDG.E.EL R12, desc[UR4][R2.64] ;  /* 0x00000004020c7981 */ /* 0x000128000c2e1900 */
[----:B------:R-:W4:Y:S01]  /*02d0*/  LDG.E.EL R13, desc[UR4][R28.64] ;  /* 0x000000041c0d7981 */ /* 0x000f22000c2e1900 */
[----:B0-----:R-:W-:Y:S01]  /*02e0*/  HFMA2.MMA R3, -RZ, RZ, 1.625, 0 ;  /* 0x3e800000ff037435 */ /* 0x001fe200000001ff */
[----:B---3--:R-:W-:-:S04]  /*02f0*/  FADD R20, R20, 9.9999997473787516356e-06 ;  /* 0x3727c5ac14147421 */ /* 0x008fc80000000000 */
[----:B------:R-:W0:Y:S01]  /*0300*/  MUFU.SQRT R19, R20 ;  /* 0x0000001400137308 */ /* 0x000e220000002000 */
[----:B------:R-:W-:-:S07]  /*0310*/  FADD R21, R21, 9.9999997473787516356e-06 ;  /* 0x3727c5ac15157421 */ /* 0x000fce0000000000 */
[----:B------:R-:W1:Y:S01]  /*0320*/  MUFU.SQRT R25, R21 ;  /* 0x0000001500197308 */ /* 0x000e620000002000 */
[C---:B0-----:R-:W-:Y:S02]  /*0330*/  FSETP.GT.AND P0, PT, R19.reuse, 8.50705917302346158658e+37, PT ;  /* 0x7e8000001300780b */ /* 0x041fe40003f04000 */
[----:B------:R-:W-:Y:S02]  /*0340*/  FSETP.GEU.AND P2, PT, R19, 1.175494350822287508e-38, PT ;  /* 0x008000001300780b */ /* 0x000fe40003f4e000 */
[C---:B-1----:R-:W-:Y:S02]  /*0350*/  FSETP.GT.AND P1, PT, R25.reuse, 8.50705917302346158658e+37, PT ;  /* 0x7e8000001900780b */ /* 0x042fe40003f24000 */
[----:B------:R-:W-:-:S07]  /*0360*/  FSETP.GEU.AND P3, PT, R25, 1.175494350822287508e-38, PT ;  /* 0x008000001900780b */ /* 0x000fce0003f6e000 */
[----:B------:R-:W-:-:S04]  /*0370*/  @P0 FMUL R19, R19, 0.25 ;  /* 0x3e80000013130820 */ /* 0x000fc80000400000 */
[----:B------:R-:W-:Y:S01]  /*0380*/  @!P2 FMUL R19, R19, 16777216 ;  /* 0x4b8000001313a820 */ /* 0x000fe20000400000 */
[----:B------:R-:W-:-:S05]  /*0390*/  @P1 FMUL R25, R25, 0.25 ;  /* 0x3e80000019191820 */ /* 0x000fca0000400000 */
[----:B------:R-:W0:Y:S01]  /*03a0*/  MUFU.RCP R19, R19 ;  /* 0x0000001300137308 */ /* 0x000e220000001000 */
[----:B------:R-:W-:Y:S01]  /*03b0*/  @!P3 FMUL R25, R25, 16777216 ;  /* 0x4b8000001919b820 */ /* 0x000fe20000400000 */
[----:B------:R-:W-:-:S06]  /*03c0*/  FSEL R2, R3, 1, P0 ;  /* 0x3f80000003027808 */ /* 0x000fcc0000000000 */
[----:B------:R-:W1:Y:S01]  /*03d0*/  MUFU.RCP R14, R25 ;  /* 0x00000019000e7308 */ /* 0x000e620000001000 */
[----:B------:R-:W-:Y:S01]  /*03e0*/  FSEL R3, R3, 1, P1 ;  /* 0x3f80000003037808 */ /* 0x000fe20000800000 */
[----:B------:R-:W-:Y:S01]  /*03f0*/  @!P2 FMUL R2, R2, 16777216 ;  /* 0x4b8000000202a820 */ /* 0x000fe20000400000 */
[----:B--2---:R-:W-:-:S03]  /*0400*/  FADD R4, R4, -R0 ;  /* 0x8000000004047221 */ /* 0x004fc60000000000 */
[----:B------:R-:W-:Y:S01]  /*0410*/  @!P3 FMUL R3, R3, 16777216 ;  /* 0x4b8000000303b820 */ /* 0x000fe20000400000 */
[----:B0-----:R-:W-:Y:S01]  /*0420*/  FMUL R15, R19, R2 ;  /* 0x00000002130f7220 */ /* 0x001fe20000400000 */
[--C-:B------:R-:W-:Y:S01]  /*0430*/  FADD R20, R5, -R0.reuse ;  /* 0x8000000005147221 */ /* 0x100fe20000000000 */
[--C-:B------:R-:W-:Y:S01]  /*0440*/  FADD R6, R6, -R0.reuse ;  /* 0x8000000006067221 */ /* 0x100fe20000000000 */
[----:B------:R-:W-:Y:S01]  /*0450*/  FADD R0, R7, -R0 ;  /* 0x8000000007007221 */ /* 0x000fe20000000000 */
[C---:B------:R-:W-:Y:S01]  /*0460*/  FMUL R5, R15.reuse, R4 ;  /* 0x000000040f057220 */ /* 0x040fe20000400000 */
[C---:B------:R-:W-:Y:S01]  /*0470*/  FMUL R4, R15.reuse, R20 ;  /* 0x000000140f047220 */ /* 0x040fe20000400000 */
[----:B-1----:R-:W-:Y:S02]  /*0480*/  FMUL R14, R14, R3 ;  /* 0x000000030e0e7220 */ /* 0x002fe40000400000 */
[----:B------:R-:W0:Y:S01]  /*0490*/  LDC.64 R2, c[0x0][0x238] ;  /* 0x00008e00ff027b82 */ /* 0x000e220000000a00 */
[C---:B------:R-:W-:Y:S01]  /*04a0*/  FMUL R20, R15.reuse, R6 ;  /* 0x000000060f147220 */ /* 0x040fe20000400000 */
[----:B------:R-:W-:Y:S01]  /*04b0*/  FMUL R6, R15, R0 ;  /* 0x000000000f067220 */ /* 0x000fe20000400000 */
[--C-:B----4-:R-:W-:Y:S01]  /*04c0*/  FADD R7, R8, -R16.reuse ;  /* 0x8000001008077221 */ /* 0x110fe20000000000 */
[--C-:B------:R-:W-:Y:S01]  /*04d0*/  FADD R9, R9, -R16.reuse ;  /* 0x8000001009097221 */ /* 0x100fe20000000000 */
[--C-:B------:R-:W-:Y:S01]  /*04e0*/  FADD R15, R10, -R16.reuse ;  /* 0x800000100a0f7221 */ /* 0x100fe20000000000 */
[C-C-:B-----5:R-:W-:Y:S01]  /*04f0*/  FFMA R0, R24.reuse, R5, R23.reuse ;  /* 0x0000000518007223 */ /* 0x160fe20000000017 */
[----:B------:R-:W-:Y:S01]  /*0500*/  FADD R11, R11, -R16 ;  /* 0x800000100b0b7221 */ /* 0x000fe20000000000 */
[C-C-:B------:R-:W-:Y:S01]  /*0510*/  FFMA R4, R24.reuse, R4, R23.reuse ;  /* 0x0000000418047223 */ /* 0x140fe20000000017 */
[C-C-:B------:R-:W-:Y:S01]  /*0520*/  FFMA R5, R24.reuse, R20, R23.reuse ;  /* 0x0000001418057223 */ /* 0x140fe20000000017 */
[----:B------:R-:W-:Y:S01]  /*0530*/  FFMA R23, R24, R6, R23 ;  /* 0x0000000618177223 */ /* 0x000fe20000000017 */
[C---:B------:R-:W-:Y:S01]  /*0540*/  FMUL R7, R14.reuse, R7 ;  /* 0x000000070e077220 */ /* 0x040fe20000400000 */
[C---:B------:R-:W-:Y:S01]  /*0550*/  FMUL R8, R14.reuse, R9 ;  /* 0x000000090e087220 */ /* 0x040fe20000400000 */
[C---:B------:R-:W-:Y:S01]  /*0560*/  FMUL R6, R14.reuse, R15 ;  /* 0x0000000f0e067220 */ /* 0x040fe20000400000 */
[----:B------:R-:W-:Y:S01]  /*0570*/  FMUL R14, R14, R11 ;  /* 0x0000000b0e0e7220 */ /* 0x000fe20000400000 */
[C-C-:B------:R-:W-:Y:S01]  /*0580*/  FFMA R9, R12.reuse, R7, R13.reuse ;  /* 0x000000070c097223 */ /* 0x140fe2000000000d */
[C-C-:B------:R-:W-:Y:S01]  /*0590*/  FFMA R8, R12.reuse, R8, R13.reuse ;  /* 0x000000080c087223 */ /* 0x140fe2000000000d */
[C-C-:B------:R-:W-:Y:S01]  /*05a0*/  FFMA R10, R12.reuse, R6, R13.reuse ;  /* 0x000000060c0a7223 */ /* 0x140fe2000000000d */
[----:B------:R-:W-:Y:S01]  /*05b0*/  FFMA R14, R12, R14, R13 ;  /* 0x0000000e0c0e7223 */ /* 0x000fe2000000000d */
[----:B------:R-:W-:-:S02]  /*05c0*/  FSETP.GEU.AND P6, PT, R23, RZ, PT ;  /* 0x000000ff1700720b */ /* 0x000fc40003fce000 */
[----:B------:R-:W-:Y:S02]  /*05d0*/  FSETP.GEU.AND P0, PT, R5, RZ, PT ;  /* 0x000000ff0500720b */ /* 0x000fe40003f0e000 */
[----:B------:R-:W-:Y:S02]  /*05e0*/  FSETP.GEU.AND P1, PT, R4, RZ, PT ;  /* 0x000000ff0400720b */ /* 0x000fe40003f2e000 */
[----:B------:R-:W-:Y:S02]  /*05f0*/  FSETP.GEU.AND P3, PT, R14, RZ, PT ;  /* 0x000000ff0e00720b */ /* 0x000fe40003f6e000 */
[----:B------:R-:W-:Y:S02]  /*0600*/  SEL R7, R23, RZ, P6 ;  /* 0x000000ff17077207 */ /* 0x000fe40003000000 */
[----:B------:R-:W-:Y:S02]  /*0610*/  FSETP.GEU.AND P2, PT, R0, RZ, PT ;  /* 0x000000ff0000720b */ /* 0x000fe40003f4e000 */
[----:B------:R-:W-:-:S02]  /*0620*/  FSETP.GEU.AND P4, PT, R10, RZ, PT ;  /* 0x000000ff0a00720b */ /* 0x000fc40003f8e000 */
[----:B------:R-:W-:Y:S02]  /*0630*/  FSETP.GEU.AND P5, PT, R9, RZ, PT ;  /* 0x000000ff0900720b */ /* 0x000fe40003fae000 */
[----:B------:R-:W-:Y:S02]  /*0640*/  FSETP.GEU.AND P6, PT, R8, RZ, PT ;  /* 0x000000ff0800720b */ /* 0x000fe40003fce000 */
[----:B------:R-:W-:Y:S01]  /*0650*/  SEL R6, R5, RZ, P0 ;  /* 0x000000ff05067207 */ /* 0x000fe20000000000 */
[----:B0-----:R-:W-:Y:S01]  /*0660*/  IMAD.WIDE R2, R18, 0x4, R2 ;  /* 0x0000000412027825 */ /* 0x001fe200078e0202 */
[----:B------:R-:W-:Y:S02]  /*0670*/  SEL R5, R4, RZ, P1 ;  /* 0x000000ff04057207 */ /* 0x000fe40000800000 */
[----:B------:R-:W-:Y:S02]  /*0680*/  SEL R15, R14, RZ, P3 ;  /* 0x000000ff0e0f7207 */ /* 0x000fe40001800000 */
[----:B------:R-:W-:-:S02]  /*0690*/  SEL R4, R0, RZ, P2 ;  /* 0x000000ff00047207 */ /* 0x000fc40001000000 */
[----:B------:R-:W-:Y:S02]  /*06a0*/  SEL R14, R10, RZ, P4 ;  /* 0x000000ff0a0e7207 */ /* 0x000fe40002000000 */
[----:B------:R-:W-:Y:S02]  /*06b0*/  SEL R12, R9, RZ, P5 ;  /* 0x000000ff090c7207 */ /* 0x000fe40002800000 */
[----:B------:R-:W-:Y:S01]  /*06c0*/  SEL R13, R8, RZ, P6 ;  /* 0x000000ff080d7207 */ /* 0x000fe20003000000 */
[----:B------:R-:W-:Y:S04]  /*06d0*/  STG.E.128 desc[UR4][R2.64], R4 ;  /* 0x0000000402007986 */ /* 0x000fe8000c101d04 */
[----:B------:R-:W-:Y:S01]  /*06e0*/  STG.E.128 desc[UR4][R2.64+0x800], R12 ;  /* 0x0008000c02007986 */ /* 0x000fe2000c101d04 */
[----:B------:R-:W-:Y:S05]  /*06f0*/  EXIT ;  /* 0x000000000000794d */ /* 0x000fea0003800000 */
.L_x_0:
[----:B------:R-:W-:-:S00]  /*0700*/  BRA `(.L_x_0) ;  /* 0xfffffffc00fc7947 */ /* 0x000fc0000383ffff */
[----:B------:R-:W-:-:S00]  /*0710*/  NOP ;  /* 0x0000000000007918 */ /* 0x000fc00000000000 */
        /* <DEDUP_REMOVED lines=14> */
.L_x_1:


//--------------------- .nv.global.init           --------------------------
	.section	.nv.global.init,"aw",@progbits
.nv.global.init:
	.type		_$_str,@object
	.size		_$_str,(_$_str_$_2 - _$_str)
_$_str:
        /*0000*/ 	.byte	0x5f, 0x5f, 0x43, 0x55, 0x44, 0x41, 0x5f, 0x46, 0x54, 0x5a, 0x00
	.type		_$_str_$_2,@object
	.size		_$_str_$_2,(.L_1 - _$_str_$_2)
_$_str_$_2:
        /*000b*/ 	.byte	0x5f, 0x5f, 0x43, 0x55, 0x44, 0x41, 0x5f, 0x50, 0x52, 0x45, 0x43, 0x5f, 0x53, 0x51, 0x52, 0x54
        /*001b*/ 	.byte	0x00
.L_1:


//--------------------- .nv.constant0.triton_poi_fused__native_batch_norm_legit_no_training_relu_1 --------------------------
	.section	.nv.constant0.triton_poi_fused__native_batch_norm_legit_no_training_relu_1,"a",@progbits
	.sectionflags	@""
	.align	4
.nv.constant0.triton_poi_fused__native_batch_norm_legit_no_training_relu_1:
	.zero		580
